//
// Generated by NVIDIA NVVM Compiler
//
// Compiler Build ID: CL-36424714
// Cuda compilation tools, release 13.0, V13.0.88
// Based on NVVM 20.0.0
//

.version 9.0
.target sm_100
.address_size 64

	// .globl	_Z12func1_kernelPKfPfi
.global .align 4 .b8 __cudart_i2opi_f[24] = {65, 144, 67, 60, 153, 149, 98, 219, 192, 221, 52, 245, 209, 87, 39, 252, 41, 21, 68, 78, 110, 131, 249, 162};

.visible .entry _Z12func1_kernelPKfPfi(
	.param .u64 .ptr .align 1 _Z12func1_kernelPKfPfi_param_0,
	.param .u64 .ptr .align 1 _Z12func1_kernelPKfPfi_param_1,
	.param .u32 _Z12func1_kernelPKfPfi_param_2
)
{
	.local .align 4 .b8 	__local_depot0[28];
	.reg .b64 	%SP;
	.reg .b64 	%SPL;
	.reg .pred 	%p<11>;
	.reg .b32 	%r<49>;
	.reg .b32 	%f<30>;
	.reg .b64 	%rd<29>;
	.reg .b64 	%fd<3>;

	mov.u64 	%SPL, __local_depot0;
	ld.param.u64 	%rd9, [_Z12func1_kernelPKfPfi_param_0];
	ld.param.u64 	%rd10, [_Z12func1_kernelPKfPfi_param_1];
	ld.param.u32 	%r18, [_Z12func1_kernelPKfPfi_param_2];
	add.u64 	%rd1, %SPL, 0;
	mov.u32 	%r19, %ntid.x;
	mov.u32 	%r20, %ctaid.x;
	mov.u32 	%r21, %tid.x;
	mad.lo.s32 	%r1, %r19, %r20, %r21;
	setp.ge.s32 	%p1, %r1, %r18;
	@%p1 bra 	$L__BB0_12;
	cvta.to.global.u64 	%rd12, %rd9;
	mul.wide.s32 	%rd13, %r1, 4;
	add.s64 	%rd14, %rd12, %rd13;
	ld.global.f32 	%f28, [%rd14];
	mov.b32 	%r44, 0;
	mov.u64 	%rd15, __cudart_i2opi_f;
$L__BB0_2:
	mul.f32 	%f9, %f28, 0f3F22F983;
	cvt.rni.s32.f32 	%r48, %f9;
	cvt.rn.f32.s32 	%f10, %r48;
	fma.rn.f32 	%f11, %f10, 0fBFC90FDA, %f28;
	fma.rn.f32 	%f12, %f10, 0fB3A22168, %f11;
	fma.rn.f32 	%f29, %f10, 0fA7C234C5, %f12;
	abs.f32 	%f4, %f28;
	setp.ltu.f32 	%p2, %f4, 0f47CE4780;
	@%p2 bra 	$L__BB0_10;
	setp.neu.f32 	%p3, %f4, 0f7F800000;
	@%p3 bra 	$L__BB0_5;
	mov.f32 	%f15, 0f00000000;
	mul.rn.f32 	%f29, %f28, %f15;
	mov.b32 	%r48, 0;
	bra.uni 	$L__BB0_10;
$L__BB0_5:
	mov.b32 	%r4, %f28;
	shl.b32 	%r24, %r4, 8;
	or.b32  	%r5, %r24, -2147483648;
	mov.b64 	%rd28, 0;
	mov.b32 	%r45, 0;
	mov.u64 	%rd26, %rd15;
	mov.u64 	%rd27, %rd1;
$L__BB0_6:
	.pragma "nounroll";
	ld.global.nc.u32 	%r25, [%rd26];
	mad.wide.u32 	%rd17, %r25, %r5, %rd28;
	shr.u64 	%rd28, %rd17, 32;
	st.local.u32 	[%rd27], %rd17;
	add.s32 	%r45, %r45, 1;
	add.s64 	%rd27, %rd27, 4;
	add.s64 	%rd26, %rd26, 4;
	setp.ne.s32 	%p4, %r45, 6;
	@%p4 bra 	$L__BB0_6;
	shr.u32 	%r26, %r4, 23;
	st.local.u32 	[%rd1+24], %rd28;
	and.b32  	%r8, %r26, 31;
	and.b32  	%r27, %r26, 224;
	add.s32 	%r28, %r27, -128;
	shr.u32 	%r29, %r28, 5;
	mul.wide.u32 	%rd18, %r29, 4;
	sub.s64 	%rd8, %rd1, %rd18;
	ld.local.u32 	%r46, [%rd8+24];
	ld.local.u32 	%r47, [%rd8+20];
	setp.eq.s32 	%p5, %r8, 0;
	@%p5 bra 	$L__BB0_9;
	shf.l.wrap.b32 	%r46, %r47, %r46, %r8;
	ld.local.u32 	%r30, [%rd8+16];
	shf.l.wrap.b32 	%r47, %r30, %r47, %r8;
$L__BB0_9:
	shr.u32 	%r31, %r46, 30;
	shf.l.wrap.b32 	%r32, %r47, %r46, 2;
	shl.b32 	%r33, %r47, 2;
	shr.u32 	%r34, %r32, 31;
	add.s32 	%r35, %r34, %r31;
	neg.s32 	%r36, %r35;
	setp.lt.s32 	%p6, %r4, 0;
	selp.b32 	%r48, %r36, %r35, %p6;
	xor.b32  	%r37, %r32, %r4;
	shr.s32 	%r38, %r32, 31;
	xor.b32  	%r39, %r38, %r32;
	xor.b32  	%r40, %r38, %r33;
	cvt.u64.u32 	%rd19, %r39;
	shl.b64 	%rd20, %rd19, 32;
	cvt.u64.u32 	%rd21, %r40;
	or.b64  	%rd22, %rd20, %rd21;
	cvt.rn.f64.s64 	%fd1, %rd22;
	mul.f64 	%fd2, %fd1, 0d3BF921FB54442D19;
	cvt.rn.f32.f64 	%f13, %fd2;
	neg.f32 	%f14, %f13;
	setp.lt.s32 	%p7, %r37, 0;
	selp.f32 	%f29, %f14, %f13, %p7;
$L__BB0_10:
	mul.rn.f32 	%f16, %f29, %f29;
	and.b32  	%r42, %r48, 1;
	setp.eq.b32 	%p8, %r42, 1;
	selp.f32 	%f17, 0f3F800000, %f29, %p8;
	fma.rn.f32 	%f18, %f16, %f17, 0f00000000;
	fma.rn.f32 	%f19, %f16, 0f37CBAC00, 0fBAB607ED;
	selp.f32 	%f20, %f19, 0fB94D4153, %p8;
	selp.f32 	%f21, 0f3D2AAABB, 0f3C0885E4, %p8;
	fma.rn.f32 	%f22, %f20, %f16, %f21;
	selp.f32 	%f23, 0fBEFFFFFF, 0fBE2AAAA8, %p8;
	fma.rn.f32 	%f24, %f22, %f16, %f23;
	fma.rn.f32 	%f25, %f24, %f18, %f17;
	and.b32  	%r43, %r48, 2;
	setp.eq.s32 	%p9, %r43, 0;
	mov.f32 	%f26, 0f00000000;
	sub.f32 	%f27, %f26, %f25;
	selp.f32 	%f28, %f25, %f27, %p9;
	add.s32 	%r44, %r44, 1;
	setp.ne.s32 	%p10, %r44, 100;
	@%p10 bra 	$L__BB0_2;
	cvta.to.global.u64 	%rd23, %rd10;
	add.s64 	%rd25, %rd23, %rd13;
	st.global.f32 	[%rd25], %f28;
$L__BB0_12:
	ret;

}
	// .globl	_Z12func2_kernelPKfS0_Pfi
.visible .entry _Z12func2_kernelPKfS0_Pfi(
	.param .u64 .ptr .align 1 _Z12func2_kernelPKfS0_Pfi_param_0,
	.param .u64 .ptr .align 1 _Z12func2_kernelPKfS0_Pfi_param_1,
	.param .u64 .ptr .align 1 _Z12func2_kernelPKfS0_Pfi_param_2,
	.param .u32 _Z12func2_kernelPKfS0_Pfi_param_3
)
{
	.local .align 4 .b8 	__local_depot1[28];
	.reg .b64 	%SP;
	.reg .b64 	%SPL;
	.reg .pred 	%p<11>;
	.reg .b32 	%r<49>;
	.reg .b32 	%f<33>;
	.reg .b64 	%rd<32>;
	.reg .b64 	%fd<3>;

	mov.u64 	%SPL, __local_depot1;
	ld.param.u64 	%rd9, [_Z12func2_kernelPKfS0_Pfi_param_0];
	ld.param.u64 	%rd10, [_Z12func2_kernelPKfS0_Pfi_param_1];
	ld.param.u64 	%rd11, [_Z12func2_kernelPKfS0_Pfi_param_2];
	ld.param.u32 	%r18, [_Z12func2_kernelPKfS0_Pfi_param_3];
	add.u64 	%rd1, %SPL, 0;
	mov.u32 	%r19, %ntid.x;
	mov.u32 	%r20, %ctaid.x;
	mov.u32 	%r21, %tid.x;
	mad.lo.s32 	%r1, %r19, %r20, %r21;
	setp.ge.s32 	%p1, %r1, %r18;
	@%p1 bra 	$L__BB1_12;
	cvta.to.global.u64 	%rd13, %rd9;
	mul.wide.s32 	%rd14, %r1, 4;
	add.s64 	%rd15, %rd13, %rd14;
	ld.global.f32 	%f31, [%rd15];
	mov.b32 	%r44, 0;
	mov.u64 	%rd16, __cudart_i2opi_f;
$L__BB1_2:
	mul.f32 	%f10, %f31, 0f3F22F983;
	cvt.rni.s32.f32 	%r48, %f10;
	cvt.rn.f32.s32 	%f11, %r48;
	fma.rn.f32 	%f12, %f11, 0fBFC90FDA, %f31;
	fma.rn.f32 	%f13, %f11, 0fB3A22168, %f12;
	fma.rn.f32 	%f32, %f11, 0fA7C234C5, %f13;
	abs.f32 	%f4, %f31;
	setp.ltu.f32 	%p2, %f4, 0f47CE4780;
	@%p2 bra 	$L__BB1_10;
	setp.neu.f32 	%p3, %f4, 0f7F800000;
	@%p3 bra 	$L__BB1_5;
	mov.f32 	%f16, 0f00000000;
	mul.rn.f32 	%f32, %f31, %f16;
	mov.b32 	%r48, 0;
	bra.uni 	$L__BB1_10;
$L__BB1_5:
	mov.b32 	%r4, %f31;
	shl.b32 	%r24, %r4, 8;
	or.b32  	%r5, %r24, -2147483648;
	mov.b64 	%rd31, 0;
	mov.b32 	%r45, 0;
	mov.u64 	%rd29, %rd16;
	mov.u64 	%rd30, %rd1;
$L__BB1_6:
	.pragma "nounroll";
	ld.global.nc.u32 	%r25, [%rd29];
	mad.wide.u32 	%rd18, %r25, %r5, %rd31;
	shr.u64 	%rd31, %rd18, 32;
	st.local.u32 	[%rd30], %rd18;
	add.s32 	%r45, %r45, 1;
	add.s64 	%rd30, %rd30, 4;
	add.s64 	%rd29, %rd29, 4;
	setp.ne.s32 	%p4, %r45, 6;
	@%p4 bra 	$L__BB1_6;
	shr.u32 	%r26, %r4, 23;
	st.local.u32 	[%rd1+24], %rd31;
	and.b32  	%r8, %r26, 31;
	and.b32  	%r27, %r26, 224;
	add.s32 	%r28, %r27, -128;
	shr.u32 	%r29, %r28, 5;
	mul.wide.u32 	%rd19, %r29, 4;
	sub.s64 	%rd8, %rd1, %rd19;
	ld.local.u32 	%r46, [%rd8+24];
	ld.local.u32 	%r47, [%rd8+20];
	setp.eq.s32 	%p5, %r8, 0;
	@%p5 bra 	$L__BB1_9;
	shf.l.wrap.b32 	%r46, %r47, %r46, %r8;
	ld.local.u32 	%r30, [%rd8+16];
	shf.l.wrap.b32 	%r47, %r30, %r47, %r8;
$L__BB1_9:
	shr.u32 	%r31, %r46, 30;
	shf.l.wrap.b32 	%r32, %r47, %r46, 2;
	shl.b32 	%r33, %r47, 2;
	shr.u32 	%r34, %r32, 31;
	add.s32 	%r35, %r34, %r31;
	neg.s32 	%r36, %r35;
	setp.lt.s32 	%p6, %r4, 0;
	selp.b32 	%r48, %r36, %r35, %p6;
	xor.b32  	%r37, %r32, %r4;
	shr.s32 	%r38, %r32, 31;
	xor.b32  	%r39, %r38, %r32;
	xor.b32  	%r40, %r38, %r33;
	cvt.u64.u32 	%rd20, %r39;
	shl.b64 	%rd21, %rd20, 32;
	cvt.u64.u32 	%rd22, %r40;
	or.b64  	%rd23, %rd21, %rd22;
	cvt.rn.f64.s64 	%fd1, %rd23;
	mul.f64 	%fd2, %fd1, 0d3BF921FB54442D19;
	cvt.rn.f32.f64 	%f14, %fd2;
	neg.f32 	%f15, %f14;
	setp.lt.s32 	%p7, %r37, 0;
	selp.f32 	%f32, %f15, %f14, %p7;
$L__BB1_10:
	mul.rn.f32 	%f17, %f32, %f32;
	and.b32  	%r42, %r48, 1;
	setp.eq.b32 	%p8, %r42, 1;
	selp.f32 	%f18, 0f3F800000, %f32, %p8;
	fma.rn.f32 	%f19, %f17, %f18, 0f00000000;
	fma.rn.f32 	%f20, %f17, 0f37CBAC00, 0fBAB607ED;
	selp.f32 	%f21, %f20, 0fB94D4153, %p8;
	selp.f32 	%f22, 0f3D2AAABB, 0f3C0885E4, %p8;
	fma.rn.f32 	%f23, %f21, %f17, %f22;
	selp.f32 	%f24, 0fBEFFFFFF, 0fBE2AAAA8, %p8;
	fma.rn.f32 	%f25, %f23, %f17, %f24;
	fma.rn.f32 	%f26, %f25, %f19, %f18;
	and.b32  	%r43, %r48, 2;
	setp.eq.s32 	%p9, %r43, 0;
	mov.f32 	%f27, 0f00000000;
	sub.f32 	%f28, %f27, %f26;
	selp.f32 	%f8, %f26, %f28, %p9;
	neg.f32 	%f31, %f8;
	add.s32 	%r44, %r44, 1;
	setp.ne.s32 	%p10, %r44, 100;
	@%p10 bra 	$L__BB1_2;
	cvta.to.global.u64 	%rd24, %rd10;
	add.s64 	%rd26, %rd24, %rd14;
	ld.global.f32 	%f29, [%rd26];
	sub.f32 	%f30, %f29, %f8;
	cvta.to.global.u64 	%rd27, %rd11;
	add.s64 	%rd28, %rd27, %rd14;
	st.global.f32 	[%rd28], %f30;
$L__BB1_12:
	ret;

}


// ===== COMPILED SASS (sm_100) =====

	.target	sm_100

	.elftype	@"ET_EXEC"


//--------------------- .note.nv.tkinfo           --------------------------
	.section	.note.nv.tkinfo,"",@"SHT_NOTE"
	.sectionflags	@"SHF_NOTE_NV_TKINFO"
	.tkinfo
        /*0018*/ 	.word	0x00000002
        /*0030*/ 	.string	""
        /*0030*/ 	.string	"ptxas"
        /*0030*/ 	.string	"Cuda compilation tools, release 13.0, V13.0.88"
        /*0030*/ 	.string	"Build cuda_13.0.r13.0/compiler.36424714_0"
        /*0030*/ 	.string	"-arch sm_100 -m 64 "



//--------------------- .note.nv.cuinfo           --------------------------
	.section	.note.nv.cuinfo,"",@"SHT_NOTE"
	.sectionflags	@"SHF_NOTE_NV_CUINFO"
        /*0018*/ 	.short	0x0002
        /*001a*/ 	.short	0x0064
        /*001c*/ 	.short	0x0082
	.zero		2


//--------------------- .nv.info                  --------------------------
	.section	.nv.info,"",@"SHT_CUDA_INFO"
	.align	4


	//----- nvinfo : EIATTR_REGCOUNT
	.align		4
        /*0000*/ 	.byte	0x04, 0x2f
        /*0002*/ 	.short	(.L_2 - .L_1)
	.align		4
.L_1:
        /*0004*/ 	.word	index@(_Z12func1_kernelPKfPfi)
        /*0008*/ 	.word	0x00000014


	//----- nvinfo : EIATTR_FRAME_SIZE
	.align		4
.L_2:
        /*000c*/ 	.byte	0x04, 0x11
        /*000e*/ 	.short	(.L_4 - .L_3)
	.align		4
.L_3:
        /*0010*/ 	.word	index@(_Z12func1_kernelPKfPfi)
        /*0014*/ 	.word	0x00000000


	//----- nvinfo : EIATTR_REGCOUNT
	.align		4
.L_4:
        /*0018*/ 	.byte	0x04, 0x2f
        /*001a*/ 	.short	(.L_6 - .L_5)
	.align		4
.L_5:
        /*001c*/ 	.word	index@(_Z12func2_kernelPKfS0_Pfi)
        /*0020*/ 	.word	0x00000014


	//----- nvinfo : EIATTR_FRAME_SIZE
	.align		4
.L_6:
        /*0024*/ 	.byte	0x04, 0x11
        /*0026*/ 	.short	(.L_8 - .L_7)
	.align		4
.L_7:
        /*0028*/ 	.word	index@(_Z12func2_kernelPKfS0_Pfi)
        /*002c*/ 	.word	0x00000000


	//----- nvinfo : EIATTR_MIN_STACK_SIZE
	.align		4
.L_8:
        /*0030*/ 	.byte	0x04, 0x12
        /*0032*/ 	.short	(.L_10 - .L_9)
	.align		4
.L_9:
        /*0034*/ 	.word	index@(_Z12func2_kernelPKfS0_Pfi)
        /*0038*/ 	.word	0x00000000


	//----- nvinfo : EIATTR_MIN_STACK_SIZE
	.align		4
.L_10:
        /*003c*/ 	.byte	0x04, 0x12
        /*003e*/ 	.short	(.L_12 - .L_11)
	.align		4
.L_11:
        /*0040*/ 	.word	index@(_Z12func1_kernelPKfPfi)
        /*0044*/ 	.word	0x00000000
.L_12:


//--------------------- .nv.compat                --------------------------
	.section	.nv.compat,"",@"SHT_CUDA_COMPAT_INFO"
	.align	4
        /*0000*/ 	.byte	0x02, 0x09, 0x00, 0x00, 0x02, 0x02, 0x01, 0x00, 0x02, 0x05, 0x05, 0x00, 0x03, 0x07, 0x01, 0x01
        /*0010*/ 	.byte	0x02, 0x03, 0x00, 0x00, 0x02, 0x06, 0x01, 0x00, 0x04, 0x0b, 0x08, 0x00, 0x01, 0x00, 0x00, 0x00
        /*0020*/ 	.byte	0x00, 0x00, 0x00, 0x00


//--------------------- .nv.info._Z12func2_kernelPKfS0_Pfi --------------------------
	.section	.nv.info._Z12func2_kernelPKfS0_Pfi,"",@"SHT_CUDA_INFO"
	.sectionflags	@""
	.align	4


	//----- nvinfo : EIATTR_CUDA_API_VERSION
	.align		4
        /*0000*/ 	.byte	0x04, 0x37
        /*0002*/ 	.short	(.L_14 - .L_13)
.L_13:
        /*0004*/ 	.word	0x00000082


	//----- nvinfo : EIATTR_KPARAM_INFO
	.align		4
.L_14:
        /*0008*/ 	.byte	0x04, 0x17
        /*000a*/ 	.short	(.L_16 - .L_15)
.L_15:
        /*000c*/ 	.word	0x00000000
        /*0010*/ 	.short	0x0003
        /*0012*/ 	.short	0x0018
        /*0014*/ 	.byte	0x00, 0xf0, 0x11, 0x00


	//----- nvinfo : EIATTR_KPARAM_INFO
	.align		4
.L_16:
        /*0018*/ 	.byte	0x04, 0x17
        /*001a*/ 	.short	(.L_18 - .L_17)
.L_17:
        /*001c*/ 	.word	0x00000000
        /*0020*/ 	.short	0x0002
        /*0022*/ 	.short	0x0010
        /*0024*/ 	.byte	0x00, 0xf5, 0x21, 0x00


	//----- nvinfo : EIATTR_KPARAM_INFO
	.align		4
.L_18:
        /*0028*/ 	.byte	0x04, 0x17
        /*002a*/ 	.short	(.L_20 - .L_19)
.L_19:
        /*002c*/ 	.word	0x00000000
        /*0030*/ 	.short	0x0001
        /*0032*/ 	.short	0x0008
        /*0034*/ 	.byte	0x00, 0xf5, 0x21, 0x00


	//----- nvinfo : EIATTR_KPARAM_INFO
	.align		4
.L_20:
        /*0038*/ 	.byte	0x04, 0x17
        /*003a*/ 	.short	(.L_22 - .L_21)
.L_21:
        /*003c*/ 	.word	0x00000000
        /*0040*/ 	.short	0x0000
        /*0042*/ 	.short	0x0000
        /*0044*/ 	.byte	0x00, 0xf5, 0x21, 0x00


	//----- nvinfo : EIATTR_SPARSE_MMA_MASK
	.align		4
.L_22:
        /*0048*/ 	.byte	0x03, 0x50
        /*004a*/ 	.short	0x0000


	//----- nvinfo : EIATTR_MAXREG_COUNT
	.align		4
        /*004c*/ 	.byte	0x03, 0x1b
        /*004e*/ 	.short	0x00ff


	//----- nvinfo : EIATTR_MERCURY_ISA_VERSION
	.align		4
        /*0050*/ 	.byte	0x03, 0x5f
        /*0052*/ 	.short	0x0101


	//----- nvinfo : EIATTR_VRC_CTA_INIT_COUNT
	.align		4
        /*0054*/ 	.byte	0x02, 0x4a
	.zero		1
	.zero		1


	//----- nvinfo : EIATTR_EXIT_INSTR_OFFSETS
	.align		4
        /*0058*/ 	.byte	0x04, 0x1c
        /*005a*/ 	.short	(.L_24 - .L_23)


	//   ....[0]....
.L_23:
        /*005c*/ 	.word	0x00000070


	//   ....[1]....
        /*0060*/ 	.word	0x00000930


	//----- nvinfo : EIATTR_CRS_STACK_SIZE
	.align		4
.L_24:
        /*0064*/ 	.byte	0x04, 0x1e
        /*0066*/ 	.short	(.L_26 - .L_25)
.L_25:
        /*0068*/ 	.word	0x00000000


	//----- nvinfo : EIATTR_CBANK_PARAM_SIZE
	.align		4
.L_26:
        /*006c*/ 	.byte	0x03, 0x19
        /*006e*/ 	.short	0x001c


	//----- nvinfo : EIATTR_PARAM_CBANK
	.align		4
        /*0070*/ 	.byte	0x04, 0x0a
        /*0072*/ 	.short	(.L_28 - .L_27)
	.align		4
.L_27:
        /*0074*/ 	.word	index@(.nv.constant0._Z12func2_kernelPKfS0_Pfi)
        /*0078*/ 	.short	0x0380
        /*007a*/ 	.short	0x001c


	//----- nvinfo : EIATTR_SW_WAR
	.align		4
.L_28:
        /*007c*/ 	.byte	0x04, 0x36
        /*007e*/ 	.short	(.L_30 - .L_29)
.L_29:
        /*0080*/ 	.word	0x00000008
.L_30:


//--------------------- .nv.info._Z12func1_kernelPKfPfi --------------------------
	.section	.nv.info._Z12func1_kernelPKfPfi,"",@"SHT_CUDA_INFO"
	.sectionflags	@""
	.align	4


	//----- nvinfo : EIATTR_CUDA_API_VERSION
	.align		4
        /*0000*/ 	.byte	0x04, 0x37
        /*0002*/ 	.short	(.L_32 - .L_31)
.L_31:
        /*0004*/ 	.word	0x00000082


	//----- nvinfo : EIATTR_KPARAM_INFO
	.align		4
.L_32:
        /*0008*/ 	.byte	0x04, 0x17
        /*000a*/ 	.short	(.L_34 - .L_33)
.L_33:
        /*000c*/ 	.word	0x00000000
        /*0010*/ 	.short	0x0002
        /*0012*/ 	.short	0x0010
        /*0014*/ 	.byte	0x00, 0xf0, 0x11, 0x00


	//----- nvinfo : EIATTR_KPARAM_INFO
	.align		4
.L_34:
        /*0018*/ 	.byte	0x04, 0x17
        /*001a*/ 	.short	(.L_36 - .L_35)
.L_35:
        /*001c*/ 	.word	0x00000000
        /*0020*/ 	.short	0x0001
        /*0022*/ 	.short	0x0008
        /*0024*/ 	.byte	0x00, 0xf5, 0x21, 0x00


	//----- nvinfo : EIATTR_KPARAM_INFO
	.align		4
.L_36:
        /*0028*/ 	.byte	0x04, 0x17
        /*002a*/ 	.short	(.L_38 - .L_37)
.L_37:
        /*002c*/ 	.word	0x00000000
        /*0030*/ 	.short	0x0000
        /*0032*/ 	.short	0x0000
        /*0034*/ 	.byte	0x00, 0xf5, 0x21, 0x00


	//----- nvinfo : EIATTR_SPARSE_MMA_MASK
	.align		4
.L_38:
        /*0038*/ 	.byte	0x03, 0x50
        /*003a*/ 	.short	0x0000


	//----- nvinfo : EIATTR_MAXREG_COUNT
	.align		4
        /*003c*/ 	.byte	0x03, 0x1b
        /*003e*/ 	.short	0x00ff


	//----- nvinfo : EIATTR_MERCURY_ISA_VERSION
	.align		4
        /*0040*/ 	.byte	0x03, 0x5f
        /*0042*/ 	.short	0x0101


	//----- nvinfo : EIATTR_VRC_CTA_INIT_COUNT
	.align		4
        /*0044*/ 	.byte	0x02, 0x4a
	.zero		1
	.zero		1


	//----- nvinfo : EIATTR_EXIT_INSTR_OFFSETS
	.align		4
        /*0048*/ 	.byte	0x04, 0x1c
        /*004a*/ 	.short	(.L_40 - .L_39)


	//   ....[0]....
.L_39:
        /*004c*/ 	.word	0x00000070


	//   ....[1]....
        /*0050*/ 	.word	0x000008e0


	//----- nvinfo : EIATTR_CRS_STACK_SIZE
	.align		4
.L_40:
        /*0054*/ 	.byte	0x04, 0x1e
        /*0056*/ 	.short	(.L_42 - .L_41)
.L_41:
        /*0058*/ 	.word	0x00000000


	//----- nvinfo : EIATTR_CBANK_PARAM_SIZE
	.align		4
.L_42:
        /*005c*/ 	.byte	0x03, 0x19
        /*005e*/ 	.short	0x0014


	//----- nvinfo : EIATTR_PARAM_CBANK
	.align		4
        /*0060*/ 	.byte	0x04, 0x0a
        /*0062*/ 	.short	(.L_44 - .L_43)
	.align		4
.L_43:
        /*0064*/ 	.word	index@(.nv.constant0._Z12func1_kernelPKfPfi)
        /*0068*/ 	.short	0x0380
        /*006a*/ 	.short	0x0014


	//----- nvinfo : EIATTR_SW_WAR
	.align		4
.L_44:
        /*006c*/ 	.byte	0x04, 0x36
        /*006e*/ 	.short	(.L_46 - .L_45)
.L_45:
        /*0070*/ 	.word	0x00000008
.L_46:


//--------------------- .nv.callgraph             --------------------------
	.section	.nv.callgraph,"",@"SHT_CUDA_CALLGRAPH"
	.align	4
	.sectionentsize	8
	.align		4
        /*0000*/ 	.word	0x00000000
	.align		4
        /*0004*/ 	.word	0xffffffff
	.align		4
        /*0008*/ 	.word	0x00000000
	.align		4
        /*000c*/ 	.word	0xfffffffe
	.align		4
        /*0010*/ 	.word	0x00000000
	.align		4
        /*0014*/ 	.word	0xfffffffd
	.align		4
        /*0018*/ 	.word	0x00000000
	.align		4
        /*001c*/ 	.word	0xfffffffc


//--------------------- .nv.constant4             --------------------------
	.section	.nv.constant4,"a",@progbits
	.align	8
	.align		8
.nv.constant4:
        /*0000*/ 	.dword	__cudart_i2opi_f


//--------------------- .text._Z12func2_kernelPKfS0_Pfi --------------------------
	.section	.text._Z12func2_kernelPKfS0_Pfi,"ax",@progbits
	.align	128
        .global         _Z12func2_kernelPKfS0_Pfi
        .type           _Z12func2_kernelPKfS0_Pfi,@function
        .size           _Z12func2_kernelPKfS0_Pfi,(.L_x_14 - _Z12func2_kernelPKfS0_Pfi)
        .other          _Z12func2_kernelPKfS0_Pfi,@"STO_CUDA_ENTRY STV_DEFAULT"
_Z12func2_kernelPKfS0_Pfi:
.text._Z12func2_kernelPKfS0_Pfi:
[----:B------:R-:W-:Y:S01]  /*0000*/  LDC R1, c[0x0][0x37c] ;  /* 0x0000df00ff017b82 */ /* 0x000fe20000000800 */
[----:B------:R-:W0:Y:S01]  /*0010*/  S2R R2, SR_CTAID.X ;  /* 0x0000000000027919 */ /* 0x000e220000002500 */
[----:B------:R-:W0:Y:S01]  /*0020*/  LDCU UR4, c[0x0][0x360] ;  /* 0x00006c00ff0477ac */ /* 0x000e220008000800 */
[----:B------:R-:W0:Y:S01]  /*0030*/  S2R R3, SR_TID.X ;  /* 0x0000000000037919 */ /* 0x000e220000002100 */
[----:B------:R-:W1:Y:S01]  /*0040*/  LDCU UR5, c[0x0][0x398] ;  /* 0x00007300ff0577ac */ /* 0x000e620008000800 */
[----:B0-----:R-:W-:-:S05]  /*0050*/  IMAD R2, R2, UR4, R3 ;  /* 0x0000000402027c24 */ /* 0x001fca000f8e0203 */
[----:B-1----:R-:W-:-:S13]  /*0060*/  ISETP.GE.AND P0, PT, R2, UR5, PT ;  /* 0x0000000502007c0c */ /* 0x002fda000bf06270 */
[----:B------:R-:W-:Y:S05]  /*0070*/  @P0 EXIT ;  /* 0x000000000000094d */ /* 0x000fea0003800000 */
[----:B------:R-:W0:Y:S01]  /*0080*/  LDC.64 R4, c[0x0][0x380] ;  /* 0x0000e000ff047b82 */ /* 0x000e220000000a00 */
[----:B------:R-:W1:Y:S01]  /*0090*/  LDCU.64 UR8, c[0x0][0x358] ;  /* 0x00006b00ff0877ac */ /* 0x000e620008000a00 */
[----:B0-----:R-:W-:-:S05]  /*00a0*/  IMAD.WIDE R4, R2, 0x4, R4 ;  /* 0x0000000402047825 */ /* 0x001fca00078e0204 */
[----:B-1----:R0:W5:Y:S01]  /*00b0*/  LDG.E R0, desc[UR8][R4.64] ;  /* 0x0000000804007981 */ /* 0x002162000c1e1900 */
[----:B------:R-:W-:-:S05]  /*00c0*/  UMOV UR4, URZ ;  /* 0x000000ff00047c82 */ /* 0x000fca0008000000 */
.L_x_5:
[C---:B0----5:R-:W-:Y:S01]  /*00d0*/  FMUL R4, R0.reuse, 0.63661974668502807617 ;  /* 0x3f22f98300047820 */ /* 0x061fe20000400000 */
[----:B------:R-:W-:Y:S01]  /*00e0*/  FSETP.GE.AND P0, PT, |R0|, 105615, PT ;  /* 0x47ce47800000780b */ /* 0x000fe20003f06200 */
[----:B------:R-:W-:Y:S02]  /*00f0*/  BSSY.RECONVERGENT B0, `(.L_x_0) ;  /* 0x0000067000007945 */ /* 0x000fe40003800200 */
[----:B------:R-:W0:Y:S02]  /*0100*/  F2I.NTZ R8, R4 ;  /* 0x0000000400087305 */ /* 0x000e240000203100 */
[----:B0-----:R-:W-:-:S05]  /*0110*/  I2FP.F32.S32 R5, R8 ;  /* 0x0000000800057245 */ /* 0x001fca0000201400 */
[----:B------:R-:W-:-:S04]  /*0120*/  FFMA R6, R5, -1.5707962512969970703, R0 ;  /* 0xbfc90fda05067823 */ /* 0x000fc80000000000 */
[----:B------:R-:W-:-:S04]  /*0130*/  FFMA R6, R5, -7.5497894158615963534e-08, R6 ;  /* 0xb3a2216805067823 */ /* 0x000fc80000000006 */
[----:B------:R-:W-:Y:S01]  /*0140*/  FFMA R6, R5, -5.3903029534742383927e-15, R6 ;  /* 0xa7c234c505067823 */ /* 0x000fe20000000006 */
[----:B------:R-:W-:Y:S06]  /*0150*/  @!P0 BRA `(.L_x_1) ;  /* 0x0000000400808947 */ /* 0x000fec0003800000 */
[----:B------:R-:W-:-:S13]  /*0160*/  FSETP.NEU.AND P0, PT, |R0|, +INF , PT ;  /* 0x7f8000000000780b */ /* 0x000fda0003f0d200 */
[----:B------:R-:W-:Y:S01]  /*0170*/  @!P0 FMUL R6, RZ, R0 ;  /* 0x00000000ff068220 */ /* 0x000fe20000400000 */
[----:B------:R-:W-:Y:S01]  /*0180*/  @!P0 IMAD.MOV.U32 R8, RZ, RZ, RZ ;  /* 0x000000ffff088224 */ /* 0x000fe200078e00ff */
[----:B------:R-:W-:Y:S06]  /*0190*/  @!P0 BRA `(.L_x_1) ;  /* 0x0000000400708947 */ /* 0x000fec0003800000 */
[----:B------:R-:W-:Y:S01]  /*01a0*/  IMAD.SHL.U32 R4, R0, 0x100, RZ ;  /* 0x0000010000047824 */ /* 0x000fe200078e00ff */
[----:B------:R-:W0:Y:S01]  /*01b0*/  LDCU.64 UR10, c[0x4][URZ] ;  /* 0x01000000ff0a77ac */ /* 0x000e220008000a00 */
[----:B------:R-:W-:Y:S02]  /*01c0*/  IMAD.MOV.U32 R15, RZ, RZ, RZ ;  /* 0x000000ffff0f7224 */ /* 0x000fe400078e00ff */
[----:B------:R-:W-:Y:S01]  /*01d0*/  IMAD.MOV.U32 R8, RZ, RZ, RZ ;  /* 0x000000ffff087224 */ /* 0x000fe200078e00ff */
[----:B------:R-:W-:Y:S01]  /*01e0*/  LOP3.LUT R17, R4, 0x80000000, RZ, 0xfc, !PT ;  /* 0x8000000004117812 */ /* 0x000fe200078efcff */
[----:B------:R-:W-:Y:S01]  /*01f0*/  UMOV UR6, URZ ;  /* 0x000000ff00067c82 */ /* 0x000fe20008000000 */
[----:B------:R-:W-:-:S05]  /*0200*/  UMOV UR5, URZ ;  /* 0x000000ff00057c82 */ /* 0x000fca0008000000 */
.L_x_2:
[----:B0-----:R-:W-:Y:S01]  /*0210*/  MOV R6, UR10 ;  /* 0x0000000a00067c02 */ /* 0x001fe20008000f00 */
[----:B------:R-:W-:-:S05]  /*0220*/  IMAD.U32 R7, RZ, RZ, UR11 ;  /* 0x0000000bff077e24 */ /* 0x000fca000f8e00ff */
[----:B------:R-:W2:Y:S01]  /*0230*/  LDG.E.CONSTANT R4, desc[UR8][R6.64] ;  /* 0x0000000806047981 */ /* 0x000ea2000c1e9900 */
[----:B------:R-:W-:Y:S01]  /*0240*/  UIADD3 UR5, UPT, UPT, UR5, 0x1, URZ ;  /* 0x0000000105057890 */ /* 0x000fe2000fffe0ff */
[C---:B------:R-:W-:Y:S01]  /*0250*/  ISETP.EQ.AND P0, PT, R8.reuse, RZ, PT ;  /* 0x000000ff0800720c */ /* 0x040fe20003f02270 */
[----:B------:R-:W-:Y:S01]  /*0260*/  UIADD3 UR10, UP1, UPT, UR10, 0x4, URZ ;  /* 0x000000040a0a7890 */ /* 0x000fe2000ff3e0ff */
[C---:B------:R-:W-:Y:S01]  /*0270*/  ISETP.EQ.AND P1, PT, R8.reuse, 0x4, PT ;  /* 0x000000040800780c */ /* 0x040fe20003f22270 */
[----:B------:R-:W-:Y:S01]  /*0280*/  UISETP.NE.AND UP0, UPT, UR5, 0x6, UPT ;  /* 0x000000060500788c */ /* 0x000fe2000bf05270 */
[C---:B------:R-:W-:Y:S01]  /*0290*/  ISETP.EQ.AND P2, PT, R8.reuse, 0x8, PT ;  /* 0x000000080800780c */ /* 0x040fe20003f42270 */
[----:B------:R-:W-:Y:S01]  /*02a0*/  UIADD3.X UR11, UPT, UPT, URZ, UR11, URZ, UP1, !UPT ;  /* 0x0000000bff0b7290 */ /* 0x000fe20008ffe4ff */
[C---:B------:R-:W-:Y:S02]  /*02b0*/  ISETP.EQ.AND P3, PT, R8.reuse, 0xc, PT ;  /* 0x0000000c0800780c */ /* 0x040fe40003f62270 */
[----:B------:R-:W-:-:S02]  /*02c0*/  ISETP.EQ.AND P4, PT, R8, 0x10, PT ;  /* 0x000000100800780c */ /* 0x000fc40003f82270 */
[C---:B------:R-:W-:Y:S01]  /*02d0*/  ISETP.EQ.AND P5, PT, R8.reuse, 0x14, PT ;  /* 0x000000140800780c */ /* 0x040fe20003fa2270 */
[----:B------:R-:W-:Y:S02]  /*02e0*/  VIADD R8, R8, 0x4 ;  /* 0x0000000408087836 */ /* 0x000fe40000000000 */
[----:B--2---:R-:W-:-:S03]  /*02f0*/  IMAD.WIDE.U32 R4, R4, R17, RZ ;  /* 0x0000001104047225 */ /* 0x004fc600078e00ff */
[----:B------:R-:W-:-:S04]  /*0300*/  IADD3 R4, P6, PT, R4, R15, RZ ;  /* 0x0000000f04047210 */ /* 0x000fc80007fde0ff */
[----:B------:R-:W-:Y:S01]  /*0310*/  IADD3.X R15, PT, PT, R5, UR6, RZ, P6, !PT ;  /* 0x00000006050f7c10 */ /* 0x000fe2000b7fe4ff */
[--C-:B------:R-:W-:Y:S01]  /*0320*/  @P0 IMAD.MOV.U32 R3, RZ, RZ, R4.reuse ;  /* 0x000000ffff030224 */ /* 0x100fe200078e0004 */
[----:B------:R-:W-:Y:S01]  /*0330*/  @P3 MOV R11, R4 ;  /* 0x00000004000b3202 */ /* 0x000fe20000000f00 */
[--C-:B------:R-:W-:Y:S02]  /*0340*/  @P1 IMAD.MOV.U32 R9, RZ, RZ, R4.reuse ;  /* 0x000000ffff091224 */ /* 0x100fe400078e0004 */
[--C-:B------:R-:W-:Y:S02]  /*0350*/  @P2 IMAD.MOV.U32 R10, RZ, RZ, R4.reuse ;  /* 0x000000ffff0a2224 */ /* 0x100fe400078e0004 */
[--C-:B------:R-:W-:Y:S02]  /*0360*/  @P4 IMAD.MOV.U32 R12, RZ, RZ, R4.reuse ;  /* 0x000000ffff0c4224 */ /* 0x100fe400078e0004 */
[----:B------:R-:W-:Y:S01]  /*0370*/  @P5 IMAD.MOV.U32 R13, RZ, RZ, R4 ;  /* 0x000000ffff0d5224 */ /* 0x000fe200078e0004 */
[----:B------:R-:W-:Y:S06]  /*0380*/  BRA.U UP0, `(.L_x_2) ;  /* 0xfffffffd00a07547 */ /* 0x000fec000b83ffff */
[----:B------:R-:W-:Y:S01]  /*0390*/  SHF.R.U32.HI R4, RZ, 0x17, R0 ;  /* 0x00000017ff047819 */ /* 0x000fe20000011600 */
[----:B------:R-:W-:Y:S03]  /*03a0*/  BSSY.RECONVERGENT B1, `(.L_x_3) ;  /* 0x0000029000017945 */ /* 0x000fe60003800200 */
[C---:B------:R-:W-:Y:S02]  /*03b0*/  LOP3.LUT R5, R4.reuse, 0xe0, RZ, 0xc0, !PT ;  /* 0x000000e004057812 */ /* 0x040fe400078ec0ff */
[----:B------:R-:W-:-:S03]  /*03c0*/  LOP3.LUT P6, RZ, R4, 0x1f, RZ, 0xc0, !PT ;  /* 0x0000001f04ff7812 */ /* 0x000fc600078cc0ff */
[----:B------:R-:W-:-:S05]  /*03d0*/  VIADD R5, R5, 0xffffff80 ;  /* 0xffffff8005057836 */ /* 0x000fca0000000000 */
[----:B------:R-:W-:-:S04]  /*03e0*/  SHF.R.U32.HI R5, RZ, 0x5, R5 ;  /* 0x00000005ff057819 */ /* 0x000fc80000011605 */
[----:B------:R-:W-:-:S04]  /*03f0*/  LEA R7, -R5, RZ, 0x2 ;  /* 0x000000ff05077211 */ /* 0x000fc800078e11ff */
[C---:B------:R-:W-:Y:S02]  /*0400*/  ISETP.EQ.AND P3, PT, R7.reuse, -0x18, PT ;  /* 0xffffffe80700780c */ /* 0x040fe40003f62270 */
[C---:B------:R-:W-:Y:S02]  /*0410*/  ISETP.EQ.AND P4, PT, R7.reuse, -0x14, PT ;  /* 0xffffffec0700780c */ /* 0x040fe40003f82270 */
[C---:B------:R-:W-:Y:S02]  /*0420*/  ISETP.EQ.AND P2, PT, R7.reuse, -0x10, PT ;  /* 0xfffffff00700780c */ /* 0x040fe40003f42270 */
[C---:B------:R-:W-:Y:S02]  /*0430*/  ISETP.EQ.AND P1, PT, R7.reuse, -0xc, PT ;  /* 0xfffffff40700780c */ /* 0x040fe40003f22270 */
[C---:B------:R-:W-:Y:S02]  /*0440*/  ISETP.EQ.AND P0, PT, R7.reuse, -0x8, PT ;  /* 0xfffffff80700780c */ /* 0x040fe40003f02270 */
[----:B------:R-:W-:-:S03]  /*0450*/  ISETP.EQ.AND P5, PT, R7, RZ, PT ;  /* 0x000000ff0700720c */ /* 0x000fc60003fa2270 */
[--C-:B------:R-:W-:Y:S01]  /*0460*/  @P3 IMAD.MOV.U32 R5, RZ, RZ, R3.reuse ;  /* 0x000000ffff053224 */ /* 0x100fe200078e0003 */
[C---:B------:R-:W-:Y:S01]  /*0470*/  ISETP.EQ.AND P3, PT, R7.reuse, -0x4, PT ;  /* 0xfffffffc0700780c */ /* 0x040fe20003f62270 */
[----:B------:R-:W-:Y:S02]  /*0480*/  @P4 IMAD.MOV.U32 R6, RZ, RZ, R3 ;  /* 0x000000ffff064224 */ /* 0x000fe400078e0003 */
[--C-:B------:R-:W-:Y:S01]  /*0490*/  @P4 IMAD.MOV.U32 R5, RZ, RZ, R9.reuse ;  /* 0x000000ffff054224 */ /* 0x100fe200078e0009 */
[----:B------:R-:W-:Y:S01]  /*04a0*/  ISETP.EQ.AND P4, PT, R7, 0x4, PT ;  /* 0x000000040700780c */ /* 0x000fe20003f82270 */
[----:B------:R-:W-:Y:S01]  /*04b0*/  @P2 IMAD.MOV.U32 R6, RZ, RZ, R9 ;  /* 0x000000ffff062224 */ /* 0x000fe200078e0009 */
[----:B------:R-:W-:Y:S01]  /*04c0*/  @P2 MOV R5, R10 ;  /* 0x0000000a00052202 */ /* 0x000fe20000000f00 */
[----:B------:R-:W-:Y:S02]  /*04d0*/  @P1 IMAD.MOV.U32 R5, RZ, RZ, R11 ;  /* 0x000000ffff051224 */ /* 0x000fe400078e000b */
[----:B------:R-:W-:-:S02]  /*04e0*/  @P0 IMAD.MOV.U32 R5, RZ, RZ, R12 ;  /* 0x000000ffff050224 */ /* 0x000fc400078e000c */
[----:B------:R-:W-:Y:S02]  /*04f0*/  @P1 IMAD.MOV.U32 R6, RZ, RZ, R10 ;  /* 0x000000ffff061224 */ /* 0x000fe400078e000a */
[----:B------:R-:W-:Y:S02]  /*0500*/  @P3 IMAD.MOV.U32 R5, RZ, RZ, R13 ;  /* 0x000000ffff053224 */ /* 0x000fe400078e000d */
[----:B------:R-:W-:Y:S02]  /*0510*/  @P5 IMAD.MOV.U32 R5, RZ, RZ, R15 ;  /* 0x000000ffff055224 */ /* 0x000fe400078e000f */
[----:B------:R-:W-:Y:S01]  /*0520*/  @P0 IMAD.MOV.U32 R6, RZ, RZ, R11 ;  /* 0x000000ffff060224 */ /* 0x000fe200078e000b */
[----:B------:R-:W-:Y:S01]  /*0530*/  @P3 MOV R6, R12 ;  /* 0x0000000c00063202 */ /* 0x000fe20000000f00 */
[----:B------:R-:W-:Y:S01]  /*0540*/  @P5 IMAD.MOV.U32 R6, RZ, RZ, R13 ;  /* 0x000000ffff065224 */ /* 0x000fe200078e000d */
[----:B------:R-:W-:Y:S01]  /*0550*/  @P4 MOV R6, R15 ;  /* 0x0000000f00064202 */ /* 0x000fe20000000f00 */
[----:B------:R-:W-:Y:S01]  /*0560*/  IMAD.MOV.U32 R8, RZ, RZ, R5 ;  /* 0x000000ffff087224 */ /* 0x000fe200078e0005 */
[----:B------:R-:W-:Y:S06]  /*0570*/  @!P6 BRA `(.L_x_4) ;  /* 0x00000000002ce947 */ /* 0x000fec0003800000 */
[----:B------:R-:W-:Y:S02]  /*0580*/  @P2 IMAD.MOV.U32 R5, RZ, RZ, R3 ;  /* 0x000000ffff052224 */ /* 0x000fe400078e0003 */
[----:B------:R-:W-:Y:S01]  /*0590*/  @P1 IMAD.MOV.U32 R5, RZ, RZ, R9 ;  /* 0x000000ffff051224 */ /* 0x000fe200078e0009 */
[----:B------:R-:W-:Y:S01]  /*05a0*/  @P0 MOV R5, R10 ;  /* 0x0000000a00050202 */ /* 0x000fe20000000f00 */
[----:B------:R-:W-:Y:S01]  /*05b0*/  @P3 IMAD.MOV.U32 R5, RZ, RZ, R11 ;  /* 0x000000ffff053224 */ /* 0x000fe200078e000b */
[----:B------:R-:W-:Y:S01]  /*05c0*/  ISETP.EQ.AND P0, PT, R7, 0x8, PT ;  /* 0x000000080700780c */ /* 0x000fe20003f02270 */
[----:B------:R-:W-:Y:S01]  /*05d0*/  @P5 IMAD.MOV.U32 R5, RZ, RZ, R12 ;  /* 0x000000ffff055224 */ /* 0x000fe200078e000c */
[----:B------:R-:W-:Y:S01]  /*05e0*/  LOP3.LUT R7, R4, 0x1f, RZ, 0xc0, !PT ;  /* 0x0000001f04077812 */ /* 0x000fe200078ec0ff */
[----:B------:R-:W-:-:S03]  /*05f0*/  @P4 IMAD.MOV.U32 R5, RZ, RZ, R13 ;  /* 0x000000ffff054224 */ /* 0x000fc600078e000d */
[----:B------:R-:W-:-:S07]  /*0600*/  SHF.L.W.U32.HI R8, R6, R7, R8 ;  /* 0x0000000706087219 */ /* 0x000fce0000010e08 */
[----:B------:R-:W-:-:S04]  /*0610*/  @P0 MOV R5, R15 ;  /* 0x0000000f00050202 */ /* 0x000fc80000000f00 */
[----:B------:R-:W-:-:S07]  /*0620*/  SHF.L.W.U32.HI R6, R5, R7, R6 ;  /* 0x0000000705067219 */ /* 0x000fce0000010e06 */
.L_x_4:
[----:B------:R-:W-:Y:S05]  /*0630*/  BSYNC.RECONVERGENT B1 ;  /* 0x0000000000017941 */ /* 0x000fea0003800200 */
.L_x_3:
[C---:B------:R-:W-:Y:S01]  /*0640*/  SHF.L.W.U32.HI R15, R6.reuse, 0x2, R8 ;  /* 0x00000002060f7819 */ /* 0x040fe20000010e08 */
[----:B------:R-:W-:Y:S01]  /*0650*/  IMAD.SHL.U32 R6, R6, 0x4, RZ ;  /* 0x0000000406067824 */ /* 0x000fe200078e00ff */
[----:B------:R-:W-:Y:S01]  /*0660*/  UMOV UR6, 0x54442d19 ;  /* 0x54442d1900067882 */ /* 0x000fe20000000000 */
[----:B------:R-:W-:Y:S01]  /*0670*/  UMOV UR7, 0x3bf921fb ;  /* 0x3bf921fb00077882 */ /* 0x000fe20000000000 */
[----:B------:R-:W-:Y:S02]  /*0680*/  SHF.R.S32.HI R4, RZ, 0x1f, R15 ;  /* 0x0000001fff047819 */ /* 0x000fe4000001140f */
[----:B------:R-:W-:Y:S02]  /*0690*/  ISETP.GE.AND P0, PT, R0, RZ, PT ;  /* 0x000000ff0000720c */ /* 0x000fe40003f06270 */
[C---:B------:R-:W-:Y:S02]  /*06a0*/  LOP3.LUT R6, R4.reuse, R6, RZ, 0x3c, !PT ;  /* 0x0000000604067212 */ /* 0x040fe400078e3cff */
[----:B------:R-:W-:-:S02]  /*06b0*/  LOP3.LUT R7, R4, R15, RZ, 0x3c, !PT ;  /* 0x0000000f04077212 */ /* 0x000fc400078e3cff */
[----:B------:R-:W-:Y:S02]  /*06c0*/  SHF.R.U32.HI R8, RZ, 0x1e, R8 ;  /* 0x0000001eff087819 */ /* 0x000fe40000011608 */
[----:B------:R-:W0:Y:S01]  /*06d0*/  I2F.F64.S64 R4, R6 ;  /* 0x0000000600047312 */ /* 0x000e220000301c00 */
[C---:B------:R-:W-:Y:S02]  /*06e0*/  LOP3.LUT R0, R15.reuse, R0, RZ, 0x3c, !PT ;  /* 0x000000000f007212 */ /* 0x040fe400078e3cff */
[----:B------:R-:W-:Y:S02]  /*06f0*/  LEA.HI R8, R15, R8, RZ, 0x1 ;  /* 0x000000080f087211 */ /* 0x000fe400078f08ff */
[----:B------:R-:W-:-:S03]  /*0700*/  ISETP.GE.AND P1, PT, R0, RZ, PT ;  /* 0x000000ff0000720c */ /* 0x000fc60003f26270 */
[----:B------:R-:W-:-:S04]  /*0710*/  IMAD.MOV R0, RZ, RZ, -R8 ;  /* 0x000000ffff007224 */ /* 0x000fc800078e0a08 */
[----:B------:R-:W-:Y:S01]  /*0720*/  @!P0 IMAD.MOV.U32 R8, RZ, RZ, R0 ;  /* 0x000000ffff088224 */ /* 0x000fe200078e0000 */
[----:B0-----:R-:W-:-:S10]  /*0730*/  DMUL R4, R4, UR6 ;  /* 0x0000000604047c28 */ /* 0x001fd40008000000 */
[----:B------:R-:W0:Y:S02]  /*0740*/  F2F.F32.F64 R4, R4 ;  /* 0x0000000400047310 */ /* 0x000e240000301000 */
[----:B0-----:R-:W-:-:S07]  /*0750*/  FSEL R6, -R4, R4, !P1 ;  /* 0x0000000404067208 */ /* 0x001fce0004800100 */
.L_x_1:
[----:B------:R-:W-:Y:S05]  /*0760*/  BSYNC.RECONVERGENT B0 ;  /* 0x0000000000007941 */ /* 0x000fea0003800200 */
.L_x_0:
[----:B------:R-:W-:Y:S01]  /*0770*/  MOV R0, 0x37cbac00 ;  /* 0x37cbac0000007802 */ /* 0x000fe20000000f00 */
[----:B------:R-:W-:Y:S01]  /*0780*/  FMUL R5, R6, R6 ;  /* 0x0000000606057220 */ /* 0x000fe20000400000 */
[C---:B------:R-:W-:Y:S01]  /*0790*/  LOP3.LUT R4, R8.reuse, 0x1, RZ, 0xc0, !PT ;  /* 0x0000000108047812 */ /* 0x040fe200078ec0ff */
[----:B------:R-:W-:Y:S01]  /*07a0*/  IMAD.MOV.U32 R14, RZ, RZ, 0x3d2aaabb ;  /* 0x3d2aaabbff0e7424 */ /* 0x000fe200078e00ff */
[----:B------:R-:W-:Y:S01]  /*07b0*/  LOP3.LUT P1, RZ, R8, 0x2, RZ, 0xc0, !PT ;  /* 0x0000000208ff7812 */ /* 0x000fe2000782c0ff */
[----:B------:R-:W-:Y:S01]  /*07c0*/  FFMA R0, R5, R0, -0.0013887860113754868507 ;  /* 0xbab607ed05007423 */ /* 0x000fe20000000000 */
[----:B------:R-:W-:Y:S01]  /*07d0*/  ISETP.NE.U32.AND P0, PT, R4, 0x1, PT ;  /* 0x000000010400780c */ /* 0x000fe20003f05070 */
[----:B------:R-:W-:Y:S01]  /*07e0*/  IMAD.MOV.U32 R15, RZ, RZ, 0x3effffff ;  /* 0x3effffffff0f7424 */ /* 0x000fe200078e00ff */
[----:B------:R-:W-:Y:S02]  /*07f0*/  UIADD3 UR4, UPT, UPT, UR4, 0x1, URZ ;  /* 0x0000000104047890 */ /* 0x000fe4000fffe0ff */
[----:B------:R-:W-:-:S02]  /*0800*/  FSEL R4, R0, -0.00019574658654164522886, !P0 ;  /* 0xb94d415300047808 */ /* 0x000fc40004000000 */
[----:B------:R-:W-:Y:S01]  /*0810*/  FSEL R14, R14, 0.0083327032625675201416, !P0 ;  /* 0x3c0885e40e0e7808 */ /* 0x000fe20004000000 */
[----:B------:R-:W-:Y:S01]  /*0820*/  UISETP.NE.AND UP0, UPT, UR4, 0x64, UPT ;  /* 0x000000640400788c */ /* 0x000fe2000bf05270 */
[----:B------:R-:W-:Y:S02]  /*0830*/  FSEL R0, R6, 1, P0 ;  /* 0x3f80000006007808 */ /* 0x000fe40000000000 */
[----:B------:R-:W-:Y:S01]  /*0840*/  FSEL R15, -R15, -0.16666662693023681641, !P0 ;  /* 0xbe2aaaa80f0f7808 */ /* 0x000fe20004000100 */
[C---:B------:R-:W-:Y:S02]  /*0850*/  FFMA R4, R5.reuse, R4, R14 ;  /* 0x0000000405047223 */ /* 0x040fe4000000000e */
[C---:B------:R-:W-:Y:S02]  /*0860*/  FFMA R7, R5.reuse, R0, RZ ;  /* 0x0000000005077223 */ /* 0x040fe400000000ff */
[----:B------:R-:W-:-:S04]  /*0870*/  FFMA R4, R5, R4, R15 ;  /* 0x0000000405047223 */ /* 0x000fc8000000000f */
[----:B------:R-:W-:-:S04]  /*0880*/  FFMA R8, R7, R4, R0 ;  /* 0x0000000407087223 */ /* 0x000fc80000000000 */
[----:B------:R-:W-:-:S04]  /*0890*/  @P1 FADD R8, RZ, -R8 ;  /* 0x80000008ff081221 */ /* 0x000fc80000000000 */
[----:B------:R-:W-:Y:S01]  /*08a0*/  FADD R0, -R8, -RZ ;  /* 0x800000ff08007221 */ /* 0x000fe20000000100 */
[----:B------:R-:W-:Y:S06]  /*08b0*/  BRA.U UP0, `(.L_x_5) ;  /* 0xfffffff900047547 */ /* 0x000fec000b83ffff */
[----:B------:R-:W0:Y:S08]  /*08c0*/  LDC.64 R4, c[0x0][0x388] ;  /* 0x0000e200ff047b82 */ /* 0x000e300000000a00 */
[----:B------:R-:W1:Y:S01]  /*08d0*/  LDC.64 R6, c[0x0][0x390] ;  /* 0x0000e400ff067b82 */ /* 0x000e620000000a00 */
[----:B0-----:R-:W-:-:S06]  /*08e0*/  IMAD.WIDE R4, R2, 0x4, R4 ;  /* 0x0000000402047825 */ /* 0x001fcc00078e0204 */
[----:B------:R-:W2:Y:S01]  /*08f0*/  LDG.E R5, desc[UR8][R4.64] ;  /* 0x0000000804057981 */ /* 0x000ea2000c1e1900 */
[----:B-1----:R-:W-:-:S04]  /*0900*/  IMAD.WIDE R2, R2, 0x4, R6 ;  /* 0x0000000402027825 */ /* 0x002fc800078e0206 */
[----:B--2---:R-:W-:-:S05]  /*0910*/  FADD R7, -R8, R5 ;  /* 0x0000000508077221 */ /* 0x004fca0000000100 */
[----:B------:R-:W-:Y:S01]  /*0920*/  STG.E desc[UR8][R2.64], R7 ;  /* 0x0000000702007986 */ /* 0x000fe2000c101908 */
[----:B------:R-:W-:Y:S05]  /*0930*/  EXIT ;  /* 0x000000000000794d */ /* 0x000fea0003800000 */
.L_x_6:
[----:B------:R-:W-:-:S00]  /*0940*/  BRA `(.L_x_6) ;  /* 0xfffffffc00fc7947 */ /* 0x000fc0000383ffff */
[----:B------:R-:W-:-:S00]  /*0950*/  NOP ;  /* 0x0000000000007918 */ /* 0x000fc00000000000 */
        /* <DEDUP_REMOVED lines=10> */
.L_x_14:


//--------------------- .text._Z12func1_kernelPKfPfi --------------------------
	.section	.text._Z12func1_kernelPKfPfi,"ax",@progbits
	.align	128
        .global         _Z12func1_kernelPKfPfi
        .type           _Z12func1_kernelPKfPfi,@function
        .size           _Z12func1_kernelPKfPfi,(.L_x_15 - _Z12func1_kernelPKfPfi)
        .other          _Z12func1_kernelPKfPfi,@"STO_CUDA_ENTRY STV_DEFAULT"
_Z12func1_kernelPKfPfi:
.text._Z12func1_kernelPKfPfi:
        /* <DEDUP_REMOVED lines=13> */
.L_x_12:
        /* <DEDUP_REMOVED lines=20> */
.L_x_9:
[----:B0-----:R-:W-:Y:S01]  /*0210*/  IMAD.U32 R6, RZ, RZ, UR10 ;  /* 0x0000000aff067e24 */ /* 0x001fe2000f8e00ff */
[----:B------:R-:W-:-:S05]  /*0220*/  MOV R7, UR11 ;  /* 0x0000000b00077c02 */ /* 0x000fca0008000f00 */
        /* <DEDUP_REMOVED lines=27> */
[----:B------:R-:W-:-:S05]  /*03e0*/  SHF.R.U32.HI R5, RZ, 0x5, R5 ;  /* 0x00000005ff057819 */ /* 0x000fca0000011605 */
[----:B------:R-:W-:-:S05]  /*03f0*/  IMAD.U32 R7, R5, -0x4, RZ ;  /* 0xfffffffc05077824 */ /* 0x000fca00078e00ff */
[C---:B------:R-:W-:Y:S02]  /*0400*/  ISETP.EQ.AND P3, PT, R7.reuse, -0x18, PT ;  /* 0xffffffe80700780c */ /* 0x040fe40003f62270 */
[C---:B------:R-:W-:Y:S02]  /*0410*/  ISETP.EQ.AND P4, PT, R7.reuse, -0x14, PT ;  /* 0xffffffec0700780c */ /* 0x040fe40003f82270 */
[C---:B------:R-:W-:Y:S02]  /*0420*/  ISETP.EQ.AND P2, PT, R7.reuse, -0x10, PT ;  /* 0xfffffff00700780c */ /* 0x040fe40003f42270 */
[C---:B------:R-:W-:Y:S02]  /*0430*/  ISETP.EQ.AND P1, PT, R7.reuse, -0xc, PT ;  /* 0xfffffff40700780c */ /* 0x040fe40003f22270 */
[C---:B------:R-:W-:Y:S02]  /*0440*/  ISETP.EQ.AND P0, PT, R7.reuse, -0x8, PT ;  /* 0xfffffff80700780c */ /* 0x040fe40003f02270 */
[----:B------:R-:W-:-:S03]  /*0450*/  ISETP.EQ.AND P5, PT, R7, RZ, PT ;  /* 0x000000ff0700720c */ /* 0x000fc60003fa2270 */
[----:B------:R-:W-:Y:S02]  /*0460*/  @P3 MOV R5, R3 ;  /* 0x0000000300053202 */ /* 0x000fe40000000f00 */
[C---:B------:R-:W-:Y:S01]  /*0470*/  ISETP.EQ.AND P3, PT, R7.reuse, -0x4, PT ;  /* 0xfffffffc0700780c */ /* 0x040fe20003f62270 */
[----:B------:R-:W-:Y:S02]  /*0480*/  @P4 IMAD.MOV.U32 R6, RZ, RZ, R3 ;  /* 0x000000ffff064224 */ /* 0x000fe400078e0003 */
[----:B------:R-:W-:Y:S01]  /*0490*/  @P4 IMAD.MOV.U32 R5, RZ, RZ, R9 ;  /* 0x000000ffff054224 */ /* 0x000fe200078e0009 */
[----:B------:R-:W-:Y:S01]  /*04a0*/  ISETP.EQ.AND P4, PT, R7, 0x4, PT ;  /* 0x000000040700780c */ /* 0x000fe20003f82270 */
[----:B------:R-:W-:Y:S02]  /*04b0*/  @P2 IMAD.MOV.U32 R5, RZ, RZ, R10 ;  /* 0x000000ffff052224 */ /* 0x000fe400078e000a */
[----:B------:R-:W-:Y:S02]  /*04c0*/  @P1 IMAD.MOV.U32 R5, RZ, RZ, R11 ;  /* 0x000000ffff051224 */ /* 0x000fe400078e000b */
[----:B------:R-:W-:-:S02]  /*04d0*/  @P0 IMAD.MOV.U32 R5, RZ, RZ, R12 ;  /* 0x000000ffff050224 */ /* 0x000fc400078e000c */
[----:B------:R-:W-:Y:S01]  /*04e0*/  @P2 IMAD.MOV.U32 R6, RZ, RZ, R9 ;  /* 0x000000ffff062224 */ /* 0x000fe200078e0009 */
[----:B------:R-:W-:Y:S01]  /*04f0*/  @P1 MOV R6, R10 ;  /* 0x0000000a00061202 */ /* 0x000fe20000000f00 */
[----:B------:R-:W-:Y:S01]  /*0500*/  @P0 IMAD.MOV.U32 R6, RZ, RZ, R11 ;  /* 0x000000ffff060224 */ /* 0x000fe200078e000b */
[----:B------:R-:W-:Y:S01]  /*0510*/  @P3 MOV R5, R13 ;  /* 0x0000000d00053202 */ /* 0x000fe20000000f00 */
[----:B------:R-:W-:Y:S02]  /*0520*/  @P5 IMAD.MOV.U32 R5, RZ, RZ, R15 ;  /* 0x000000ffff055224 */ /* 0x000fe400078e000f */
[----:B------:R-:W-:Y:S02]  /*0530*/  @P3 IMAD.MOV.U32 R6, RZ, RZ, R12 ;  /* 0x000000ffff063224 */ /* 0x000fe400078e000c */
[----:B------:R-:W-:Y:S02]  /*0540*/  @P5 IMAD.MOV.U32 R6, RZ, RZ, R13 ;  /* 0x000000ffff065224 */ /* 0x000fe400078e000d */
[----:B------:R-:W-:-:S02]  /*0550*/  @P4 IMAD.MOV.U32 R6, RZ, RZ, R15 ;  /* 0x000000ffff064224 */ /* 0x000fc400078e000f */
[----:B------:R-:W-:Y:S01]  /*0560*/  IMAD.MOV.U32 R8, RZ, RZ, R5 ;  /* 0x000000ffff087224 */ /* 0x000fe200078e0005 */
[----:B------:R-:W-:Y:S06]  /*0570*/  @!P6 BRA `(.L_x_11) ;  /* 0x00000000002ce947 */ /* 0x000fec0003800000 */
[----:B------:R-:W-:Y:S01]  /*0580*/  @P2 MOV R5, R3 ;  /* 0x0000000300052202 */ /* 0x000fe20000000f00 */
[----:B------:R-:W-:Y:S02]  /*0590*/  @P1 IMAD.MOV.U32 R5, RZ, RZ, R9 ;  /* 0x000000ffff051224 */ /* 0x000fe400078e0009 */
[----:B------:R-:W-:Y:S01]  /*05a0*/  @P0 IMAD.MOV.U32 R5, RZ, RZ, R10 ;  /* 0x000000ffff050224 */ /* 0x000fe200078e000a */
[----:B------:R-:W-:Y:S01]  /*05b0*/  ISETP.EQ.AND P0, PT, R7, 0x8, PT ;  /* 0x000000080700780c */ /* 0x000fe20003f02270 */
[----:B------:R-:W-:Y:S01]  /*05c0*/  @P3 IMAD.MOV.U32 R5, RZ, RZ, R11 ;  /* 0x000000ffff053224 */ /* 0x000fe200078e000b */
[----:B------:R-:W-:Y:S01]  /*05d0*/  LOP3.LUT R7, R4, 0x1f, RZ, 0xc0, !PT ;  /* 0x0000001f04077812 */ /* 0x000fe200078ec0ff */
[----:B------:R-:W-:Y:S01]  /*05e0*/  @P5 IMAD.MOV.U32 R5, RZ, RZ, R12 ;  /* 0x000000ffff055224 */ /* 0x000fe200078e000c */
[----:B------:R-:W-:Y:S02]  /*05f0*/  @P4 MOV R5, R13 ;  /* 0x0000000d00054202 */ /* 0x000fe40000000f00 */
[----:B------:R-:W-:-:S07]  /*0600*/  SHF.L.W.U32.HI R8, R6, R7, R8 ;  /* 0x0000000706087219 */ /* 0x000fce0000010e08 */
[----:B------:R-:W-:-:S05]  /*0610*/  @P0 IMAD.MOV.U32 R5, RZ, RZ, R15 ;  /* 0x000000ffff050224 */ /* 0x000fca00078e000f */
[----:B------:R-:W-:-:S07]  /*0620*/  SHF.L.W.U32.HI R6, R5, R7, R6 ;  /* 0x0000000705067219 */ /* 0x000fce0000010e06 */
.L_x_11:
[----:B------:R-:W-:Y:S05]  /*0630*/  BSYNC.RECONVERGENT B1 ;  /* 0x0000000000017941 */ /* 0x000fea0003800200 */
.L_x_10:
        /* <DEDUP_REMOVED lines=18> */
.L_x_8:
[----:B------:R-:W-:Y:S05]  /*0760*/  BSYNC.RECONVERGENT B0 ;  /* 0x0000000000007941 */ /* 0x000fea0003800200 */
.L_x_7:
[----:B------:R-:W-:Y:S01]  /*0770*/  MOV R0, 0x37cbac00 ;  /* 0x37cbac0000007802 */ /* 0x000fe20000000f00 */
[----:B------:R-:W-:Y:S01]  /*0780*/  FMUL R5, R6, R6 ;  /* 0x0000000606057220 */ /* 0x000fe20000400000 */
[----:B------:R-:W-:Y:S01]  /*0790*/  LOP3.LUT R4, R8, 0x1, RZ, 0xc0, !PT ;  /* 0x0000000108047812 */ /* 0x000fe200078ec0ff */
[----:B------:R-:W-:Y:S01]  /*07a0*/  IMAD.MOV.U32 R7, RZ, RZ, 0x3effffff ;  /* 0x3effffffff077424 */ /* 0x000fe200078e00ff */
[----:B------:R-:W-:Y:S01]  /*07b0*/  UIADD3 UR4, UPT, UPT, UR4, 0x1, URZ ;  /* 0x0000000104047890 */ /* 0x000fe2000fffe0ff */
[----:B------:R-:W-:Y:S01]  /*07c0*/  FFMA R0, R5, R0, -0.0013887860113754868507 ;  /* 0xbab607ed05007423 */ /* 0x000fe20000000000 */
[----:B------:R-:W-:Y:S01]  /*07d0*/  ISETP.NE.U32.AND P0, PT, R4, 0x1, PT ;  /* 0x000000010400780c */ /* 0x000fe20003f05070 */
[----:B------:R-:W-:Y:S01]  /*07e0*/  IMAD.MOV.U32 R4, RZ, RZ, 0x3d2aaabb ;  /* 0x3d2aaabbff047424 */ /* 0x000fe200078e00ff */
[----:B------:R-:W-:Y:S01]  /*07f0*/  LOP3.LUT P1, RZ, R8, 0x2, RZ, 0xc0, !PT ;  /* 0x0000000208ff7812 */ /* 0x000fe2000782c0ff */
[----:B------:R-:W-:Y:S01]  /*0800*/  UISETP.NE.AND UP0, UPT, UR4, 0x64, UPT ;  /* 0x000000640400788c */ /* 0x000fe2000bf05270 */
[----:B------:R-:W-:-:S02]  /*0810*/  FSEL R0, R0, -0.00019574658654164522886, !P0 ;  /* 0xb94d415300007808 */ /* 0x000fc40004000000 */
[----:B------:R-:W-:Y:S02]  /*0820*/  FSEL R4, R4, 0.0083327032625675201416, !P0 ;  /* 0x3c0885e404047808 */ /* 0x000fe40004000000 */
[----:B------:R-:W-:-:S03]  /*0830*/  FSEL R7, -R7, -0.16666662693023681641, !P0 ;  /* 0xbe2aaaa807077808 */ /* 0x000fc60004000100 */
[----:B------:R-:W-:Y:S01]  /*0840*/  FFMA R4, R5, R0, R4 ;  /* 0x0000000005047223 */ /* 0x000fe20000000004 */
[----:B------:R-:W-:-:S03]  /*0850*/  FSEL R0, R6, 1, P0 ;  /* 0x3f80000006007808 */ /* 0x000fc60000000000 */
[C---:B------:R-:W-:Y:S02]  /*0860*/  FFMA R4, R5.reuse, R4, R7 ;  /* 0x0000000405047223 */ /* 0x040fe40000000007 */
[----:B------:R-:W-:-:S04]  /*0870*/  FFMA R5, R5, R0, RZ ;  /* 0x0000000005057223 */ /* 0x000fc800000000ff */
[----:B------:R-:W-:-:S04]  /*0880*/  FFMA R0, R5, R4, R0 ;  /* 0x0000000405007223 */ /* 0x000fc80000000000 */
[----:B------:R-:W-:Y:S01]  /*0890*/  @P1 FADD R0, RZ, -R0 ;  /* 0x80000000ff001221 */ /* 0x000fe20000000000 */
[----:B------:R-:W-:Y:S06]  /*08a0*/  BRA.U UP0, `(.L_x_12) ;  /* 0xfffffff900087547 */ /* 0x000fec000b83ffff */
[----:B------:R-:W0:Y:S02]  /*08b0*/  LDC.64 R4, c[0x0][0x388] ;  /* 0x0000e200ff047b82 */ /* 0x000e240000000a00 */
[----:B0-----:R-:W-:-:S05]  /*08c0*/  IMAD.WIDE R2, R2, 0x4, R4 ;  /* 0x0000000402027825 */ /* 0x001fca00078e0204 */
[----:B------:R-:W-:Y:S01]  /*08d0*/  STG.E desc[UR8][R2.64], R0 ;  /* 0x0000000002007986 */ /* 0x000fe2000c101908 */
[----:B------:R-:W-:Y:S05]  /*08e0*/  EXIT ;  /* 0x000000000000794d */ /* 0x000fea0003800000 */
.L_x_13:
        /* <DEDUP_REMOVED lines=9> */
.L_x_15:


//--------------------- .nv.global.init           --------------------------
	.section	.nv.global.init,"aw",@progbits
	.align	4
.nv.global.init:
	.type		__cudart_i2opi_f,@object
	.size		__cudart_i2opi_f,(.L_0 - __cudart_i2opi_f)
__cudart_i2opi_f:
        /*0000*/ 	.byte	0x41, 0x90, 0x43, 0x3c, 0x99, 0x95, 0x62, 0xdb, 0xc0, 0xdd, 0x34, 0xf5, 0xd1, 0x57, 0x27, 0xfc
        /*0010*/ 	.byte	0x29, 0x15, 0x44, 0x4e, 0x6e, 0x83, 0xf9, 0xa2
.L_0:


//--------------------- .nv.shared.reserved.0     --------------------------
	.section	.nv.shared.reserved.0,"aw",@nobits
	.weak		__nv_reservedSMEM_offset_0_alias
	.size		__nv_reservedSMEM_offset_0_alias, 0, 64
	.other		__nv_reservedSMEM_offset_0_alias,@"STO_CUDA_RESERVED_SHARED STV_DEFAULT"
__nv_reservedSMEM_offset_0_alias:
	.zero		0
	.zero		64


//--------------------- .nv.constant0._Z12func2_kernelPKfS0_Pfi --------------------------
	.section	.nv.constant0._Z12func2_kernelPKfS0_Pfi,"a",@progbits
	.sectionflags	@""
	.align	4
.nv.constant0._Z12func2_kernelPKfS0_Pfi:
	.zero		924


//--------------------- .nv.constant0._Z12func1_kernelPKfPfi --------------------------
	.section	.nv.constant0._Z12func1_kernelPKfPfi,"a",@progbits
	.sectionflags	@""
	.align	4
.nv.constant0._Z12func1_kernelPKfPfi:
	.zero		916


//--------------------- SYMBOLS --------------------------

	.type		.nv.reservedSmem.offset0,@object
	.size		.nv.reservedSmem.offset0,0x4
